//
// Generated by NVIDIA NVVM Compiler
//
// Compiler Build ID: CL-36424714
// Cuda compilation tools, release 13.0, V13.0.88
// Based on NVVM 20.0.0
//

.version 9.0
.target sm_100
.address_size 64

	// .globl	main0

.visible .entry main0(
	.param .u64 .ptr .align 1 main0_param_0,
	.param .u64 .ptr .align 1 main0_param_1,
	.param .u64 .ptr .align 1 main0_param_2,
	.param .u64 .ptr .align 1 main0_param_3,
	.param .u64 .ptr .align 1 main0_param_4,
	.param .u64 .ptr .align 1 main0_param_5,
	.param .u64 .ptr .align 1 main0_param_6,
	.param .u64 .ptr .align 1 main0_param_7,
	.param .u64 .ptr .align 1 main0_param_8,
	.param .u64 .ptr .align 1 main0_param_9
)
{
	.reg .pred 	%p<4>;
	.reg .b32 	%r<20>;
	.reg .b64 	%rd<23>;

	ld.param.u64 	%rd1, [main0_param_1];
	ld.param.u64 	%rd8, [main0_param_2];
	ld.param.u64 	%rd9, [main0_param_3];
	ld.param.u64 	%rd2, [main0_param_4];
	ld.param.u64 	%rd3, [main0_param_5];
	ld.param.u64 	%rd4, [main0_param_6];
	ld.param.u64 	%rd5, [main0_param_7];
	ld.param.u64 	%rd6, [main0_param_8];
	ld.param.u64 	%rd7, [main0_param_9];
	cvta.to.global.u64 	%rd10, %rd9;
	cvta.to.global.u64 	%rd11, %rd8;
	mov.u32 	%r2, %tid.x;
	mov.u32 	%r3, %ntid.x;
	mov.u32 	%r4, %nctaid.x;
	mov.u32 	%r5, %ctaid.y;
	mov.u32 	%r6, %ctaid.x;
	mad.lo.s32 	%r7, %r4, %r5, %r6;
	mad.lo.s32 	%r1, %r7, %r3, %r2;
	ld.global.u32 	%r8, [%rd11];
	ld.global.u32 	%r9, [%rd10];
	mul.lo.s32 	%r10, %r9, %r8;
	setp.ge.s32 	%p1, %r1, %r10;
	@%p1 bra 	$L__BB0_4;
	cvta.to.global.u64 	%rd12, %rd3;
	cvta.to.global.u64 	%rd13, %rd4;
	ld.global.u32 	%r11, [%rd12];
	ld.global.u32 	%r12, [%rd13];
	mul.lo.s32 	%r13, %r12, %r11;
	setp.ge.s32 	%p2, %r1, %r13;
	@%p2 bra 	$L__BB0_4;
	cvta.to.global.u64 	%rd14, %rd6;
	ld.global.u32 	%r14, [%rd14];
	cvta.to.global.u64 	%rd15, %rd7;
	ld.global.u32 	%r15, [%rd15];
	mul.lo.s32 	%r16, %r15, %r14;
	setp.ge.s32 	%p3, %r1, %r16;
	@%p3 bra 	$L__BB0_4;
	cvta.to.global.u64 	%rd16, %rd2;
	mul.wide.s32 	%rd17, %r1, 4;
	add.s64 	%rd18, %rd16, %rd17;
	ld.global.u32 	%r17, [%rd18];
	cvta.to.global.u64 	%rd19, %rd5;
	add.s64 	%rd20, %rd19, %rd17;
	ld.global.u32 	%r18, [%rd20];
	mul.lo.s32 	%r19, %r18, %r17;
	cvta.to.global.u64 	%rd21, %rd1;
	add.s64 	%rd22, %rd21, %rd17;
	st.global.u32 	[%rd22], %r19;
$L__BB0_4:
	ret;

}


// ===== COMPILED SASS (sm_100) =====

	.target	sm_100

	.elftype	@"ET_EXEC"


//--------------------- .note.nv.tkinfo           --------------------------
	.section	.note.nv.tkinfo,"",@"SHT_NOTE"
	.sectionflags	@"SHF_NOTE_NV_TKINFO"
	.tkinfo
        /*0018*/ 	.word	0x00000002
        /*0030*/ 	.string	""
        /*0030*/ 	.string	"ptxas"
        /*0030*/ 	.string	"Cuda compilation tools, release 13.0, V13.0.88"
        /*0030*/ 	.string	"Build cuda_13.0.r13.0/compiler.36424714_0"
        /*0030*/ 	.string	"-arch sm_100 -m 64 "



//--------------------- .note.nv.cuinfo           --------------------------
	.section	.note.nv.cuinfo,"",@"SHT_NOTE"
	.sectionflags	@"SHF_NOTE_NV_CUINFO"
        /*0018*/ 	.short	0x0002
        /*001a*/ 	.short	0x0064
        /*001c*/ 	.short	0x0082
	.zero		2


//--------------------- .nv.info                  --------------------------
	.section	.nv.info,"",@"SHT_CUDA_INFO"
	.align	4


	//----- nvinfo : EIATTR_REGCOUNT
	.align		4
        /*0000*/ 	.byte	0x04, 0x2f
        /*0002*/ 	.short	(.L_1 - .L_0)
	.align		4
.L_0:
        /*0004*/ 	.word	index@(main0)
        /*0008*/ 	.word	0x0000000c


	//----- nvinfo : EIATTR_FRAME_SIZE
	.align		4
.L_1:
        /*000c*/ 	.byte	0x04, 0x11
        /*000e*/ 	.short	(.L_3 - .L_2)
	.align		4
.L_2:
        /*0010*/ 	.word	index@(main0)
        /*0014*/ 	.word	0x00000000


	//----- nvinfo : EIATTR_MIN_STACK_SIZE
	.align		4
.L_3:
        /*0018*/ 	.byte	0x04, 0x12
        /*001a*/ 	.short	(.L_5 - .L_4)
	.align		4
.L_4:
        /*001c*/ 	.word	index@(main0)
        /*0020*/ 	.word	0x00000000
.L_5:


//--------------------- .nv.compat                --------------------------
	.section	.nv.compat,"",@"SHT_CUDA_COMPAT_INFO"
	.align	4
        /*0000*/ 	.byte	0x02, 0x09, 0x00, 0x00, 0x02, 0x02, 0x01, 0x00, 0x02, 0x05, 0x05, 0x00, 0x03, 0x07, 0x01, 0x01
        /*0010*/ 	.byte	0x02, 0x03, 0x00, 0x00, 0x02, 0x06, 0x01, 0x00, 0x04, 0x0b, 0x08, 0x00, 0x09, 0x00, 0x00, 0x00
        /*0020*/ 	.byte	0x00, 0x00, 0x00, 0x00


//--------------------- .nv.info.main0            --------------------------
	.section	.nv.info.main0,"",@"SHT_CUDA_INFO"
	.sectionflags	@""
	.align	4


	//----- nvinfo : EIATTR_CUDA_API_VERSION
	.align		4
        /*0000*/ 	.byte	0x04, 0x37
        /*0002*/ 	.short	(.L_7 - .L_6)
.L_6:
        /*0004*/ 	.word	0x00000082


	//----- nvinfo : EIATTR_KPARAM_INFO
	.align		4
.L_7:
        /*0008*/ 	.byte	0x04, 0x17
        /*000a*/ 	.short	(.L_9 - .L_8)
.L_8:
        /*000c*/ 	.word	0x00000000
        /*0010*/ 	.short	0x0009
        /*0012*/ 	.short	0x0048
        /*0014*/ 	.byte	0x00, 0xf5, 0x21, 0x00


	//----- nvinfo : EIATTR_KPARAM_INFO
	.align		4
.L_9:
        /*0018*/ 	.byte	0x04, 0x17
        /*001a*/ 	.short	(.L_11 - .L_10)
.L_10:
        /*001c*/ 	.word	0x00000000
        /*0020*/ 	.short	0x0008
        /*0022*/ 	.short	0x0040
        /*0024*/ 	.byte	0x00, 0xf5, 0x21, 0x00


	//----- nvinfo : EIATTR_KPARAM_INFO
	.align		4
.L_11:
        /*0028*/ 	.byte	0x04, 0x17
        /*002a*/ 	.short	(.L_13 - .L_12)
.L_12:
        /*002c*/ 	.word	0x00000000
        /*0030*/ 	.short	0x0007
        /*0032*/ 	.short	0x0038
        /*0034*/ 	.byte	0x00, 0xf5, 0x21, 0x00


	//----- nvinfo : EIATTR_KPARAM_INFO
	.align		4
.L_13:
        /*0038*/ 	.byte	0x04, 0x17
        /*003a*/ 	.short	(.L_15 - .L_14)
.L_14:
        /*003c*/ 	.word	0x00000000
        /*0040*/ 	.short	0x0006
        /*0042*/ 	.short	0x0030
        /*0044*/ 	.byte	0x00, 0xf5, 0x21, 0x00


	//----- nvinfo : EIATTR_KPARAM_INFO
	.align		4
.L_15:
        /*0048*/ 	.byte	0x04, 0x17
        /*004a*/ 	.short	(.L_17 - .L_16)
.L_16:
        /*004c*/ 	.word	0x00000000
        /*0050*/ 	.short	0x0005
        /*0052*/ 	.short	0x0028
        /*0054*/ 	.byte	0x00, 0xf5, 0x21, 0x00


	//----- nvinfo : EIATTR_KPARAM_INFO
	.align		4
.L_17:
        /*0058*/ 	.byte	0x04, 0x17
        /*005a*/ 	.short	(.L_19 - .L_18)
.L_18:
        /*005c*/ 	.word	0x00000000
        /*0060*/ 	.short	0x0004
        /*0062*/ 	.short	0x0020
        /*0064*/ 	.byte	0x00, 0xf5, 0x21, 0x00


	//----- nvinfo : EIATTR_KPARAM_INFO
	.align		4
.L_19:
        /*0068*/ 	.byte	0x04, 0x17
        /*006a*/ 	.short	(.L_21 - .L_20)
.L_20:
        /*006c*/ 	.word	0x00000000
        /*0070*/ 	.short	0x0003
        /*0072*/ 	.short	0x0018
        /*0074*/ 	.byte	0x00, 0xf5, 0x21, 0x00


	//----- nvinfo : EIATTR_KPARAM_INFO
	.align		4
.L_21:
        /*0078*/ 	.byte	0x04, 0x17
        /*007a*/ 	.short	(.L_23 - .L_22)
.L_22:
        /*007c*/ 	.word	0x00000000
        /*0080*/ 	.short	0x0002
        /*0082*/ 	.short	0x0010
        /*0084*/ 	.byte	0x00, 0xf5, 0x21, 0x00


	//----- nvinfo : EIATTR_KPARAM_INFO
	.align		4
.L_23:
        /*0088*/ 	.byte	0x04, 0x17
        /*008a*/ 	.short	(.L_25 - .L_24)
.L_24:
        /*008c*/ 	.word	0x00000000
        /*0090*/ 	.short	0x0001
        /*0092*/ 	.short	0x0008
        /*0094*/ 	.byte	0x00, 0xf5, 0x21, 0x00


	//----- nvinfo : EIATTR_KPARAM_INFO
	.align		4
.L_25:
        /*0098*/ 	.byte	0x04, 0x17
        /*009a*/ 	.short	(.L_27 - .L_26)
.L_26:
        /*009c*/ 	.word	0x00000000
        /*00a0*/ 	.short	0x0000
        /*00a2*/ 	.short	0x0000
        /*00a4*/ 	.byte	0x00, 0xf5, 0x21, 0x00


	//----- nvinfo : EIATTR_SPARSE_MMA_MASK
	.align		4
.L_27:
        /*00a8*/ 	.byte	0x03, 0x50
        /*00aa*/ 	.short	0x0000


	//----- nvinfo : EIATTR_MAXREG_COUNT
	.align		4
        /*00ac*/ 	.byte	0x03, 0x1b
        /*00ae*/ 	.short	0x00ff


	//----- nvinfo : EIATTR_MERCURY_ISA_VERSION
	.align		4
        /*00b0*/ 	.byte	0x03, 0x5f
        /*00b2*/ 	.short	0x0101


	//----- nvinfo : EIATTR_VRC_CTA_INIT_COUNT
	.align		4
        /*00b4*/ 	.byte	0x02, 0x4a
	.zero		1
	.zero		1


	//----- nvinfo : EIATTR_EXIT_INSTR_OFFSETS
	.align		4
        /*00b8*/ 	.byte	0x04, 0x1c
        /*00ba*/ 	.short	(.L_29 - .L_28)


	//   ....[0]....
.L_28:
        /*00bc*/ 	.word	0x000000f0


	//   ....[1]....
        /*00c0*/ 	.word	0x00000160


	//   ....[2]....
        /*00c4*/ 	.word	0x000001d0


	//   ....[3]....
        /*00c8*/ 	.word	0x00000280


	//----- nvinfo : EIATTR_CBANK_PARAM_SIZE
	.align		4
.L_29:
        /*00cc*/ 	.byte	0x03, 0x19
        /*00ce*/ 	.short	0x0050


	//----- nvinfo : EIATTR_PARAM_CBANK
	.align		4
        /*00d0*/ 	.byte	0x04, 0x0a
        /*00d2*/ 	.short	(.L_31 - .L_30)
	.align		4
.L_30:
        /*00d4*/ 	.word	index@(.nv.constant0.main0)
        /*00d8*/ 	.short	0x0380
        /*00da*/ 	.short	0x0050


	//----- nvinfo : EIATTR_SW_WAR
	.align		4
.L_31:
        /*00dc*/ 	.byte	0x04, 0x36
        /*00de*/ 	.short	(.L_33 - .L_32)
.L_32:
        /*00e0*/ 	.word	0x00000008
.L_33:


//--------------------- .nv.callgraph             --------------------------
	.section	.nv.callgraph,"",@"SHT_CUDA_CALLGRAPH"
	.align	4
	.sectionentsize	8
	.align		4
        /*0000*/ 	.word	0x00000000
	.align		4
        /*0004*/ 	.word	0xffffffff
	.align		4
        /*0008*/ 	.word	0x00000000
	.align		4
        /*000c*/ 	.word	0xfffffffe
	.align		4
        /*0010*/ 	.word	0x00000000
	.align		4
        /*0014*/ 	.word	0xfffffffd
	.align		4
        /*0018*/ 	.word	0x00000000
	.align		4
        /*001c*/ 	.word	0xfffffffc


//--------------------- .text.main0               --------------------------
	.section	.text.main0,"ax",@progbits
	.align	128
        .global         main0
        .type           main0,@function
        .size           main0,(.L_x_1 - main0)
        .other          main0,@"STO_CUDA_ENTRY STV_DEFAULT"
main0:
.text.main0:
[----:B------:R-:W-:Y:S08]  /*0000*/  LDC R1, c[0x0][0x37c] ;  /* 0x0000df00ff017b82 */ /* 0x000ff00000000800 */
[----:B------:R-:W0:Y:S01]  /*0010*/  LDC.64 R2, c[0x0][0x390] ;  /* 0x0000e400ff027b82 */ /* 0x000e220000000a00 */
[----:B------:R-:W0:Y:S07]  /*0020*/  LDCU.64 UR4, c[0x0][0x358] ;  /* 0x00006b00ff0477ac */ /* 0x000e2e0008000a00 */
[----:B------:R-:W1:Y:S01]  /*0030*/  LDC.64 R4, c[0x0][0x398] ;  /* 0x0000e600ff047b82 */ /* 0x000e620000000a00 */
[----:B0-----:R-:W2:Y:S04]  /*0040*/  LDG.E R2, desc[UR4][R2.64] ;  /* 0x0000000402027981 */ /* 0x001ea8000c1e1900 */
[----:B-1----:R-:W2:Y:S01]  /*0050*/  LDG.E R5, desc[UR4][R4.64] ;  /* 0x0000000404057981 */ /* 0x002ea2000c1e1900 */
[----:B------:R-:W0:Y:S01]  /*0060*/  LDCU UR6, c[0x0][0x360] ;  /* 0x00006c00ff0677ac */ /* 0x000e220008000800 */
[----:B------:R-:W1:Y:S01]  /*0070*/  S2R R0, SR_CTAID.Y ;  /* 0x0000000000007919 */ /* 0x000e620000002600 */
[----:B------:R-:W1:Y:S01]  /*0080*/  LDCU UR7, c[0x0][0x370] ;  /* 0x00006e00ff0777ac */ /* 0x000e620008000800 */
[----:B------:R-:W1:Y:S01]  /*0090*/  S2R R7, SR_CTAID.X ;  /* 0x0000000000077919 */ /* 0x000e620000002500 */
[----:B------:R-:W0:Y:S01]  /*00a0*/  S2R R9, SR_TID.X ;  /* 0x0000000000097919 */ /* 0x000e220000002100 */
[----:B-1----:R-:W-:-:S04]  /*00b0*/  IMAD R0, R0, UR7, R7 ;  /* 0x0000000700007c24 */ /* 0x002fc8000f8e0207 */
[----:B0-----:R-:W-:Y:S02]  /*00c0*/  IMAD R9, R0, UR6, R9 ;  /* 0x0000000600097c24 */ /* 0x001fe4000f8e0209 */
[----:B--2---:R-:W-:-:S05]  /*00d0*/  IMAD R6, R2, R5, RZ ;  /* 0x0000000502067224 */ /* 0x004fca00078e02ff */
[----:B------:R-:W-:-:S13]  /*00e0*/  ISETP.GE.AND P0, PT, R9, R6, PT ;  /* 0x000000060900720c */ /* 0x000fda0003f06270 */
[----:B------:R-:W-:Y:S05]  /*00f0*/  @P0 EXIT ;  /* 0x000000000000094d */ /* 0x000fea0003800000 */
[----:B------:R-:W0:Y:S08]  /*0100*/  LDC.64 R2, c[0x0][0x3a8] ;  /* 0x0000ea00ff027b82 */ /* 0x000e300000000a00 */
[----:B------:R-:W1:Y:S01]  /*0110*/  LDC.64 R4, c[0x0][0x3b0] ;  /* 0x0000ec00ff047b82 */ /* 0x000e620000000a00 */
[----:B0-----:R-:W2:Y:S04]  /*0120*/  LDG.E R2, desc[UR4][R2.64] ;  /* 0x0000000402027981 */ /* 0x001ea8000c1e1900 */
[----:B-1----:R-:W2:Y:S02]  /*0130*/  LDG.E R5, desc[UR4][R4.64] ;  /* 0x0000000404057981 */ /* 0x002ea4000c1e1900 */
        /* <DEDUP_REMOVED lines=11> */
[----:B------:R-:W1:Y:S08]  /*01f0*/  LDC.64 R4, c[0x0][0x3b8] ;  /* 0x0000ee00ff047b82 */ /* 0x000e700000000a00 */
[----:B------:R-:W2:Y:S01]  /*0200*/  LDC.64 R6, c[0x0][0x388] ;  /* 0x0000e200ff067b82 */ /* 0x000ea20000000a00 */
[----:B0-----:R-:W-:-:S06]  /*0210*/  IMAD.WIDE R2, R9, 0x4, R2 ;  /* 0x0000000409027825 */ /* 0x001fcc00078e0202 */
[----:B------:R-:W3:Y:S01]  /*0220*/  LDG.E R2, desc[UR4][R2.64] ;  /* 0x0000000402027981 */ /* 0x000ee2000c1e1900 */
[----:B-1----:R-:W-:-:S06]  /*0230*/  IMAD.WIDE R4, R9, 0x4, R4 ;  /* 0x0000000409047825 */ /* 0x002fcc00078e0204 */
[----:B------:R-:W3:Y:S01]  /*0240*/  LDG.E R5, desc[UR4][R4.64] ;  /* 0x0000000404057981 */ /* 0x000ee2000c1e1900 */
[----:B--2---:R-:W-:-:S04]  /*0250*/  IMAD.WIDE R6, R9, 0x4, R6 ;  /* 0x0000000409067825 */ /* 0x004fc800078e0206 */
[----:B---3--:R-:W-:-:S05]  /*0260*/  IMAD R9, R2, R5, RZ ;  /* 0x0000000502097224 */ /* 0x008fca00078e02ff */
[----:B------:R-:W-:Y:S01]  /*0270*/  STG.E desc[UR4][R6.64], R9 ;  /* 0x0000000906007986 */ /* 0x000fe2000c101904 */
[----:B------:R-:W-:Y:S05]  /*0280*/  EXIT ;  /* 0x000000000000794d */ /* 0x000fea0003800000 */
.L_x_0:
[----:B------:R-:W-:-:S00]  /*0290*/  BRA `(.L_x_0) ;  /* 0xfffffffc00fc7947 */ /* 0x000fc0000383ffff */
[----:B------:R-:W-:-:S00]  /*02a0*/  NOP ;  /* 0x0000000000007918 */ /* 0x000fc00000000000 */
        /* <DEDUP_REMOVED lines=13> */
.L_x_1:


//--------------------- .nv.shared.reserved.0     --------------------------
	.section	.nv.shared.reserved.0,"aw",@nobits
	.weak		__nv_reservedSMEM_offset_0_alias
	.size		__nv_reservedSMEM_offset_0_alias, 0, 64
	.other		__nv_reservedSMEM_offset_0_alias,@"STO_CUDA_RESERVED_SHARED STV_DEFAULT"
__nv_reservedSMEM_offset_0_alias:
	.zero		0
	.zero		64


//--------------------- .nv.constant0.main0       --------------------------
	.section	.nv.constant0.main0,"a",@progbits
	.sectionflags	@""
	.align	4
.nv.constant0.main0:
	.zero		976


//--------------------- SYMBOLS --------------------------

	.type		.nv.reservedSmem.offset0,@object
	.size		.nv.reservedSmem.offset0,0x4
